	.headerflags	@"EF_CUDA_TEXMODE_UNIFIED EF_CUDA_64BIT_ADDRESS EF_CUDA_ACCELERATORS EF_CUDA_SM90 EF_CUDA_VIRTUAL_SM(EF_CUDA_SM90)"
	.elftype	@"ET_EXEC"


//--------------------- .nv.info                  --------------------------
	.section	.nv.info,"",@"SHT_CUDA_INFO"
	.align	4


	//----- nvinfo : EIATTR_REGCOUNT
	.align		4
        /*0000*/ 	.byte	0x04, 0x2f
        /*0002*/ 	.short	(.L_3 - .L_2)
	.align		4
.L_2:
        /*0004*/ 	.word	index@(triton_poi_fused_add_div_mean_mul_std_sub_7)
        /*0008*/ 	.word	0x0000001b


	//----- nvinfo : EIATTR_MIN_STACK_SIZE
	.align		4
.L_3:
        /*000c*/ 	.byte	0x04, 0x12
        /*000e*/ 	.short	(.L_5 - .L_4)
	.align		4
.L_4:
        /*0010*/ 	.word	index@(triton_poi_fused_add_div_mean_mul_std_sub_7)
        /*0014*/ 	.word	0x00000000


	//----- nvinfo : EIATTR_FRAME_SIZE
	.align		4
.L_5:
        /*0018*/ 	.byte	0x04, 0x11
        /*001a*/ 	.short	(.L_7 - .L_6)
	.align		4
.L_6:
        /*001c*/ 	.word	index@(triton_poi_fused_add_div_mean_mul_std_sub_7)
        /*0020*/ 	.word	0x00000000


	//----- nvinfo : EIATTR_MIN_STACK_SIZE
	.align		4
.L_7:
        /*0024*/ 	.byte	0x04, 0x12
        /*0026*/ 	.short	(.L_9 - .L_8)
	.align		4
.L_8:
        /*0028*/ 	.word	index@(triton_poi_fused_add_div_mean_mul_std_sub_7)
        /*002c*/ 	.word	0x00000000
.L_9:


//--------------------- .nv.info.triton_poi_fused_add_div_mean_mul_std_sub_7 --------------------------
	.section	.nv.info.triton_poi_fused_add_div_mean_mul_std_sub_7,"",@"SHT_CUDA_INFO"
	.sectionflags	@""
	.align	4


	//----- nvinfo : EIATTR_CUDA_API_VERSION
	.align		4
        /*0000*/ 	.byte	0x04, 0x37
        /*0002*/ 	.short	(.L_11 - .L_10)
.L_10:
        /*0004*/ 	.word	0x0000007c


	//----- nvinfo : EIATTR_KPARAM_INFO
	.align		4
.L_11:
        /*0008*/ 	.byte	0x04, 0x17
        /*000a*/ 	.short	(.L_13 - .L_12)
.L_12:
        /*000c*/ 	.word	0x00000000
        /*0010*/ 	.short	0x0007
        /*0012*/ 	.short	0x0038
        /*0014*/ 	.byte	0x00, 0xf0, 0x11, 0x00


	//----- nvinfo : EIATTR_KPARAM_INFO
	.align		4
.L_13:
        /*0018*/ 	.byte	0x04, 0x17
        /*001a*/ 	.short	(.L_15 - .L_14)
.L_14:
        /*001c*/ 	.word	0x00000000
        /*0020*/ 	.short	0x0006
        /*0022*/ 	.short	0x0030
        /*0024*/ 	.byte	0x00, 0xf4, 0x21, 0x00


	//----- nvinfo : EIATTR_KPARAM_INFO
	.align		4
.L_15:
        /*0028*/ 	.byte	0x04, 0x17
        /*002a*/ 	.short	(.L_17 - .L_16)
.L_16:
        /*002c*/ 	.word	0x00000000
        /*0030*/ 	.short	0x0005
        /*0032*/ 	.short	0x0028
        /*0034*/ 	.byte	0x00, 0xf4, 0x21, 0x00


	//----- nvinfo : EIATTR_KPARAM_INFO
	.align		4
.L_17:
        /*0038*/ 	.byte	0x04, 0x17
        /*003a*/ 	.short	(.L_19 - .L_18)
.L_18:
        /*003c*/ 	.word	0x00000000
        /*0040*/ 	.short	0x0004
        /*0042*/ 	.short	0x0020
        /*0044*/ 	.byte	0x00, 0xf4, 0x21, 0x00


	//----- nvinfo : EIATTR_KPARAM_INFO
	.align		4
.L_19:
        /*0048*/ 	.byte	0x04, 0x17
        /*004a*/ 	.short	(.L_21 - .L_20)
.L_20:
        /*004c*/ 	.word	0x00000000
        /*0050*/ 	.short	0x0003
        /*0052*/ 	.short	0x0018
        /*0054*/ 	.byte	0x00, 0xf4, 0x21, 0x00


	//----- nvinfo : EIATTR_KPARAM_INFO
	.align		4
.L_21:
        /*0058*/ 	.byte	0x04, 0x17
        /*005a*/ 	.short	(.L_23 - .L_22)
.L_22:
        /*005c*/ 	.word	0x00000000
        /*0060*/ 	.short	0x0002
        /*0062*/ 	.short	0x0010
        /*0064*/ 	.byte	0x00, 0xf4, 0x21, 0x00


	//----- nvinfo : EIATTR_KPARAM_INFO
	.align		4
.L_23:
        /*0068*/ 	.byte	0x04, 0x17
        /*006a*/ 	.short	(.L_25 - .L_24)
.L_24:
        /*006c*/ 	.word	0x00000000
        /*0070*/ 	.short	0x0001
        /*0072*/ 	.short	0x0008
        /*0074*/ 	.byte	0x00, 0xf4, 0x21, 0x00


	//----- nvinfo : EIATTR_KPARAM_INFO
	.align		4
.L_25:
        /*0078*/ 	.byte	0x04, 0x17
        /*007a*/ 	.short	(.L_27 - .L_26)
.L_26:
        /*007c*/ 	.word	0x00000000
        /*0080*/ 	.short	0x0000
        /*0082*/ 	.short	0x0000
        /*0084*/ 	.byte	0x00, 0xf4, 0x21, 0x00


	//----- nvinfo : EIATTR_SPARSE_MMA_MASK
	.align		4
.L_27:
        /*0088*/ 	.byte	0x03, 0x50
        /*008a*/ 	.short	0x0000


	//----- nvinfo : EIATTR_MAXREG_COUNT
	.align		4
        /*008c*/ 	.byte	0x03, 0x1b
        /*008e*/ 	.short	0x00ff


	//----- nvinfo : EIATTR_EXIT_INSTR_OFFSETS
	.align		4
        /*0090*/ 	.byte	0x04, 0x1c
        /*0092*/ 	.short	(.L_29 - .L_28)


	//   ....[0]....
.L_28:
        /*0094*/ 	.word	0x000003f0


	//   ....[1]....
        /*0098*/ 	.word	0x00000410


	//----- nvinfo : EIATTR_REQNTID
	.align		4
.L_29:
        /*009c*/ 	.byte	0x04, 0x10
        /*009e*/ 	.short	(.L_31 - .L_30)
.L_30:
        /*00a0*/ 	.word	0x00000020
        /*00a4*/ 	.word	0x00000001
        /*00a8*/ 	.word	0x00000001


	//----- nvinfo : EIATTR_CBANK_PARAM_SIZE
	.align		4
.L_31:
        /*00ac*/ 	.byte	0x03, 0x19
        /*00ae*/ 	.short	0x003c


	//----- nvinfo : EIATTR_PARAM_CBANK
	.align		4
        /*00b0*/ 	.byte	0x04, 0x0a
        /*00b2*/ 	.short	(.L_33 - .L_32)
	.align		4
.L_32:
        /*00b4*/ 	.word	index@(.nv.constant0.triton_poi_fused_add_div_mean_mul_std_sub_7)
        /*00b8*/ 	.short	0x0210
        /*00ba*/ 	.short	0x003c


	//----- nvinfo : EIATTR_SW_WAR
	.align		4
.L_33:
        /*00bc*/ 	.byte	0x04, 0x36
        /*00be*/ 	.short	(.L_35 - .L_34)
.L_34:
        /*00c0*/ 	.word	0x00000008
.L_35:


//--------------------- .nv.callgraph             --------------------------
	.section	.nv.callgraph,"",@"SHT_CUDA_CALLGRAPH"
	.align	4
	.sectionentsize	8
	.align		4
        /*0000*/ 	.word	0x00000000
	.align		4
        /*0004*/ 	.word	0xffffffff
	.align		4
        /*0008*/ 	.word	0x00000000
	.align		4
        /*000c*/ 	.word	0xfffffffe
	.align		4
        /*0010*/ 	.word	0x00000000
	.align		4
        /*0014*/ 	.word	0xfffffffd
	.align		4
        /*0018*/ 	.word	0x00000000
	.align		4
        /*001c*/ 	.word	0xfffffffc


//--------------------- .nv.constant4             --------------------------
	.section	.nv.constant4,"a",@progbits
	.align	8
	.align		8
.nv.constant4:
        /*0000*/ 	.dword	_$_str
	.align		8
        /*0008*/ 	.dword	_$_str_$_2


//--------------------- .text.triton_poi_fused_add_div_mean_mul_std_sub_7 --------------------------
	.section	.text.triton_poi_fused_add_div_mean_mul_std_sub_7,"ax",@progbits
	.align	128
        .global         triton_poi_fused_add_div_mean_mul_std_sub_7
        .type           triton_poi_fused_add_div_mean_mul_std_sub_7,@function
        .size           triton_poi_fused_add_div_mean_mul_std_sub_7,(.L_x_1 - triton_poi_fused_add_div_mean_mul_std_sub_7)
        .other          triton_poi_fused_add_div_mean_mul_std_sub_7,@"STO_CUDA_ENTRY STV_DEFAULT"
triton_poi_fused_add_div_mean_mul_std_sub_7:
.text.triton_poi_fused_add_div_mean_mul_std_sub_7:
[----:B------:R-:W0:Y:S01]  /*0000*/  LDC R1, c[0x0][0x28] ;  /* 0x00000a00ff017b82 */ /* 0x000e220000000800 */
[----:B------:R-:W1:Y:S07]  /*0010*/  S2R R0, SR_TID.X ;  /* 0x0000000000007919 */ /* 0x000e6e0000002100 */
[----:B------:R-:W2:Y:S01]  /*0020*/  LDC.64 R2, c[0x0][0x230] ;  /* 0x00008c00ff027b82 */ /* 0x000ea20000000a00 */
[----:B------:R-:W-:Y:S01]  /*0030*/  HFMA2.MMA R16, -RZ, RZ, 0, 0 ;  /* 0x00000000ff107435 */ /* 0x000fe200000001ff */
[----:B------:R-:W-:Y:S01]  /*0040*/  MOV R24, RZ ;  /* 0x000000ff00187202 */ /* 0x000fe20000000f00 */
[----:B------:R-:W3:Y:S01]  /*0050*/  S2R R15, SR_CTAID.X ;  /* 0x00000000000f7919 */ /* 0x000ee20000002500 */
[----:B------:R-:W-:-:S04]  /*0060*/  ULDC.64 UR4, c[0x0][0x208] ;  /* 0x0000820000047ab9 */ /* 0x000fc80000000a00 */
[----:B------:R-:W4:Y:S08]  /*0070*/  LDC.64 R8, c[0x0][0x228] ;  /* 0x00008a00ff087b82 */ /* 0x000f300000000a00 */
[----:B------:R-:W5:Y:S08]  /*0080*/  LDC.64 R4, c[0x0][0x218] ;  /* 0x00008600ff047b82 */ /* 0x000f700000000a00 */
[----:B------:R-:W5:Y:S01]  /*0090*/  LDC.64 R6, c[0x0][0x220] ;  /* 0x00008800ff067b82 */ /* 0x000f620000000a00 */
[----:B-1----:R-:W-:-:S07]  /*00a0*/  SHF.L.U32 R0, R0, 0x1, RZ ;  /* 0x0000000100007819 */ /* 0x002fce00000006ff */
[----:B------:R-:W1:Y:S01]  /*00b0*/  LDC.64 R10, c[0x0][0x210] ;  /* 0x00008400ff0a7b82 */ /* 0x000e620000000a00 */
[----:B------:R-:W-:-:S04]  /*00c0*/  LOP3.LUT R0, R0, 0x3e, RZ, 0xc0, !PT ;  /* 0x0000003e00007812 */ /* 0x000fc800078ec0ff */
[----:B---3--:R-:W-:-:S03]  /*00d0*/  LEA R15, R15, R0, 0x6 ;  /* 0x000000000f0f7211 */ /* 0x008fc600078e30ff */
[----:B------:R-:W3:Y:S01]  /*00e0*/  LDC.64 R12, c[0x0][0x238] ;  /* 0x00008e00ff0c7b82 */ /* 0x000ee20000000a00 */
[----:B------:R-:W-:Y:S02]  /*00f0*/  SHF.R.S32.HI R0, RZ, 0x1f, R15 ;  /* 0x0000001fff007819 */ /* 0x000fe4000001140f */
[----:B------:R-:W-:Y:S02]  /*0100*/  ISETP.GE.AND P2, PT, R15, 0x40, PT ;  /* 0x000000400f00780c */ /* 0x000fe40003f46270 */
[----:B------:R-:W-:-:S04]  /*0110*/  LEA.HI R0, R0, R15, RZ, 0x2 ;  /* 0x0000000f00007211 */ /* 0x000fc800078f10ff */
[----:B------:R-:W-:-:S05]  /*0120*/  SHF.R.S32.HI R17, RZ, 0x2, R0 ;  /* 0x00000002ff117819 */ /* 0x000fca0000011400 */
[----:B--2---:R-:W-:-:S05]  /*0130*/  IMAD.WIDE R2, R17, 0x4, R2 ;  /* 0x0000000411027825 */ /* 0x004fca00078e0202 */
[----:B------:R-:W2:Y:S04]  /*0140*/  @!P2 LDG.E.EL R16, desc[UR4][R2.64] ;  /* 0x000000040210a981 */ /* 0x000ea8000c2e1900 */
[----:B------:R1:W2:Y:S01]  /*0150*/  @!P2 LDG.E.EL R24, desc[UR4][R2.64] ;  /* 0x000000040218a981 */ /* 0x0002a2000c2e1900 */
[----:B------:R-:W-:Y:S01]  /*0160*/  LOP3.LUT R0, R0, 0xfffffffc, RZ, 0xc0, !PT ;  /* 0xfffffffc00007812 */ /* 0x000fe200078ec0ff */
[----:B----4-:R-:W-:Y:S01]  /*0170*/  IMAD.WIDE R8, R17, 0x4, R8 ;  /* 0x0000000411087825 */ /* 0x010fe200078e0208 */
[----:B------:R-:W-:Y:S02]  /*0180*/  CS2R R20, SRZ ;  /* 0x0000000000147805 */ /* 0x000fe4000001ff00 */
[----:B------:R-:W-:Y:S02]  /*0190*/  CS2R R22, SRZ ;  /* 0x0000000000167805 */ /* 0x000fe4000001ff00 */
[----:B------:R-:W-:Y:S01]  /*01a0*/  IADD3 R17, R15, -R0, RZ ;  /* 0x800000000f117210 */ /* 0x000fe20007ffe0ff */
[----:B------:R-:W-:Y:S01]  /*01b0*/  HFMA2.MMA R0, -RZ, RZ, 0, 0 ;  /* 0x00000000ff007435 */ /* 0x000fe200000001ff */
[----:B-----5:R-:W-:Y:S01]  /*01c0*/  IMAD.WIDE R4, R15, 0x4, R4 ;  /* 0x000000040f047825 */ /* 0x020fe200078e0204 */
[----:B------:R-:W-:-:S03]  /*01d0*/  MOV R14, RZ ;  /* 0x000000ff000e7202 */ /* 0x000fc60000000f00 */
[----:B0-----:R-:W-:Y:S01]  /*01e0*/  IMAD.WIDE R6, R15, 0x4, R6 ;  /* 0x000000040f067825 */ /* 0x001fe200078e0206 */
[----:B------:R3:W4:Y:S01]  /*01f0*/  @!P2 LDG.E.64 R20, desc[UR4][R4.64] ;  /* 0x000000040414a981 */ /* 0x000722000c1e1b00 */
[----:B------:R-:W-:-:S03]  /*0200*/  CS2R R18, SRZ ;  /* 0x0000000000127805 */ /* 0x000fc6000001ff00 */
[----:B------:R0:W4:Y:S01]  /*0210*/  @!P2 LDG.E.64 R22, desc[UR4][R6.64] ;  /* 0x000000040616a981 */ /* 0x000122000c1e1b00 */
[----:B-1----:R-:W-:-:S03]  /*0220*/  IMAD.WIDE R2, R17, 0x4, R10 ;  /* 0x0000000411027825 */ /* 0x002fc600078e020a */
[----:B------:R-:W5:Y:S04]  /*0230*/  @!P2 LDG.E.EL R0, desc[UR4][R8.64] ;  /* 0x000000040800a981 */ /* 0x000f68000c2e1900 */
[----:B------:R-:W5:Y:S01]  /*0240*/  @!P2 LDG.E.EL R14, desc[UR4][R8.64] ;  /* 0x00000004080ea981 */ /* 0x000f62000c2e1900 */
[----:B---3--:R-:W-:Y:S01]  /*0250*/  IMAD.WIDE R4, R17, 0x4, R12 ;  /* 0x0000000411047825 */ /* 0x008fe200078e020c */
[----:B0-----:R-:W-:Y:S02]  /*0260*/  CS2R R6, SRZ ;  /* 0x0000000000067805 */ /* 0x001fe4000001ff00 */
[----:B------:R0:W3:Y:S04]  /*0270*/  @!P2 LDG.E.EL.64 R18, desc[UR4][R2.64] ;  /* 0x000000040212a981 */ /* 0x0000e8000c2e1b00 */
[----:B------:R4:W3:Y:S01]  /*0280*/  @!P2 LDG.E.EL.64 R6, desc[UR4][R4.64] ;  /* 0x000000040406a981 */ /* 0x0008e2000c2e1b00 */
[----:B0-----:R-:W0:Y:S02]  /*0290*/  LDC.64 R2, c[0x0][0x240] ;  /* 0x00009000ff027b82 */ /* 0x001e240000000a00 */
[----:B0-----:R-:W-:Y:S01]  /*02a0*/  IMAD.WIDE R2, R15, 0x4, R2 ;  /* 0x000000040f027825 */ /* 0x001fe200078e0202 */
[----:B--2---:R-:W0:Y:S08]  /*02b0*/  MUFU.SQRT R16, R16 ;  /* 0x0000001000107308 */ /* 0x004e300000002000 */
[----:B------:R-:W1:Y:S01]  /*02c0*/  MUFU.SQRT R24, R24 ;  /* 0x0000001800187308 */ /* 0x000e620000002000 */
[----:B0-----:R-:W-:-:S05]  /*02d0*/  FADD R10, R16, 9.9999999747524270788e-07 ;  /* 0x358637bd100a7421 */ /* 0x001fca0000000000 */
[----:B------:R-:W-:Y:S01]  /*02e0*/  FSETP.GT.AND P0, PT, R10, 8.50705917302346158658e+37, PT ;  /* 0x7e8000000a00780b */ /* 0x000fe20003f04000 */
[----:B----4-:R-:W-:Y:S01]  /*02f0*/  FADD R5, R22, R20 ;  /* 0x0000001416057221 */ /* 0x010fe20000000000 */
[----:B------:R-:W-:Y:S01]  /*0300*/  FADD R21, R23, R21 ;  /* 0x0000001517157221 */ /* 0x000fe20000000000 */
[----:B-1----:R-:W-:Y:S02]  /*0310*/  FADD R11, R24, 9.9999999747524270788e-07 ;  /* 0x358637bd180b7421 */ /* 0x002fe40000000000 */
[----:B-----5:R-:W-:-:S03]  /*0320*/  FADD R5, R5, -R0 ;  /* 0x8000000005057221 */ /* 0x020fc60000000000 */
[----:B------:R-:W-:Y:S01]  /*0330*/  FSETP.GT.AND P1, PT, R11, 8.50705917302346158658e+37, PT ;  /* 0x7e8000000b00780b */ /* 0x000fe20003f24000 */
[----:B------:R-:W-:Y:S01]  /*0340*/  FADD R14, R21, -R14 ;  /* 0x8000000e150e7221 */ /* 0x000fe20000000000 */
[----:B---3--:R-:W-:-:S03]  /*0350*/  FMUL R5, R5, R18 ;  /* 0x0000001205057220 */ /* 0x008fc60000400000 */
[----:B------:R-:W-:Y:S01]  /*0360*/  @P0 FMUL R10, R10, 0.25 ;  /* 0x3e8000000a0a0820 */ /* 0x000fe20000400000 */
[----:B------:R-:W-:Y:S01]  /*0370*/  FMUL R14, R14, R19 ;  /* 0x000000130e0e7220 */ /* 0x000fe20000400000 */
[----:B------:R-:W-:Y:S02]  /*0380*/  @P0 FMUL R5, R5, 0.25 ;  /* 0x3e80000005050820 */ /* 0x000fe40000400000 */
[----:B------:R-:W0:Y:S04]  /*0390*/  MUFU.RCP R9, R10 ;  /* 0x0000000a00097308 */ /* 0x000e280000001000 */
[----:B------:R-:W-:Y:S01]  /*03a0*/  @P1 FMUL R11, R11, 0.25 ;  /* 0x3e8000000b0b1820 */ /* 0x000fe20000400000 */
[----:B------:R-:W-:-:S03]  /*03b0*/  @P1 FMUL R14, R14, 0.25 ;  /* 0x3e8000000e0e1820 */ /* 0x000fc60000400000 */
[----:B------:R-:W1:Y:S01]  /*03c0*/  MUFU.RCP R4, R11 ;  /* 0x0000000b00047308 */ /* 0x000e620000001000 */
[----:B0-----:R-:W-:Y:S01]  /*03d0*/  FFMA R6, R9, R5, R6 ;  /* 0x0000000509067223 */ /* 0x001fe20000000006 */
[----:B-1----:R-:W-:Y:S01]  /*03e0*/  FFMA R7, R4, R14, R7 ;  /* 0x0000000e04077223 */ /* 0x002fe20000000007 */
[----:B------:R-:W-:Y:S06]  /*03f0*/  @P2 EXIT ;  /* 0x000000000000294d */ /* 0x000fec0003800000 */
[----:B------:R-:W-:Y:S01]  /*0400*/  STG.E.64 desc[UR4][R2.64], R6 ;  /* 0x0000000602007986 */ /* 0x000fe2000c101b04 */
[----:B------:R-:W-:Y:S05]  /*0410*/  EXIT ;  /* 0x000000000000794d */ /* 0x000fea0003800000 */
.L_x_0:
[----:B------:R-:W-:-:S00]  /*0420*/  BRA `(.L_x_0) ;  /* 0xfffffffc00fc7947 */ /* 0x000fc0000383ffff */
[----:B------:R-:W-:-:S00]  /*0430*/  NOP ;  /* 0x0000000000007918 */ /* 0x000fc00000000000 */
        /* <DEDUP_REMOVED lines=12> */
.L_x_1:


//--------------------- .nv.global.init           --------------------------
	.section	.nv.global.init,"aw",@progbits
.nv.global.init:
	.type		_$_str,@object
	.size		_$_str,(_$_str_$_2 - _$_str)
_$_str:
        /*0000*/ 	.byte	0x5f, 0x5f, 0x43, 0x55, 0x44, 0x41, 0x5f, 0x46, 0x54, 0x5a, 0x00
	.type		_$_str_$_2,@object
	.size		_$_str_$_2,(.L_1 - _$_str_$_2)
_$_str_$_2:
        /*000b*/ 	.byte	0x5f, 0x5f, 0x43, 0x55, 0x44, 0x41, 0x5f, 0x50, 0x52, 0x45, 0x43, 0x5f, 0x53, 0x51, 0x52, 0x54
        /*001b*/ 	.byte	0x00
.L_1:


//--------------------- .nv.constant0.triton_poi_fused_add_div_mean_mul_std_sub_7 --------------------------
	.section	.nv.constant0.triton_poi_fused_add_div_mean_mul_std_sub_7,"a",@progbits
	.sectionflags	@""
	.align	4
.nv.constant0.triton_poi_fused_add_div_mean_mul_std_sub_7:
	.zero		588
